//
// Generated by NVIDIA NVVM Compiler
//
// Compiler Build ID: CL-36424714
// Cuda compilation tools, release 13.0, V13.0.88
// Based on NVVM 20.0.0
//

.version 9.0
.target sm_100
.address_size 64

	// .globl	_Z4foo3v

.visible .entry _Z4foo3v()
{


	ret;

}


// ===== COMPILED SASS (sm_100) =====

	.target	sm_100

	.elftype	@"ET_EXEC"


//--------------------- .note.nv.tkinfo           --------------------------
	.section	.note.nv.tkinfo,"",@"SHT_NOTE"
	.sectionflags	@"SHF_NOTE_NV_TKINFO"
	.tkinfo
        /*0018*/ 	.word	0x00000002
        /*0030*/ 	.string	""
        /*0030*/ 	.string	"ptxas"
        /*0030*/ 	.string	"Cuda compilation tools, release 13.0, V13.0.88"
        /*0030*/ 	.string	"Build cuda_13.0.r13.0/compiler.36424714_0"
        /*0030*/ 	.string	"-arch sm_100 -m 64 "



//--------------------- .note.nv.cuinfo           --------------------------
	.section	.note.nv.cuinfo,"",@"SHT_NOTE"
	.sectionflags	@"SHF_NOTE_NV_CUINFO"
        /*0018*/ 	.short	0x0002
        /*001a*/ 	.short	0x0064
        /*001c*/ 	.short	0x0082
	.zero		2


//--------------------- .nv.info                  --------------------------
	.section	.nv.info,"",@"SHT_CUDA_INFO"
	.align	4


	//----- nvinfo : EIATTR_REGCOUNT
	.align		4
        /*0000*/ 	.byte	0x04, 0x2f
        /*0002*/ 	.short	(.L_1 - .L_0)
	.align		4
.L_0:
        /*0004*/ 	.word	index@(_Z4foo3v)
        /*0008*/ 	.word	0x00000004


	//----- nvinfo : EIATTR_FRAME_SIZE
	.align		4
.L_1:
        /*000c*/ 	.byte	0x04, 0x11
        /*000e*/ 	.short	(.L_3 - .L_2)
	.align		4
.L_2:
        /*0010*/ 	.word	index@(_Z4foo3v)
        /*0014*/ 	.word	0x00000000


	//----- nvinfo : EIATTR_MIN_STACK_SIZE
	.align		4
.L_3:
        /*0018*/ 	.byte	0x04, 0x12
        /*001a*/ 	.short	(.L_5 - .L_4)
	.align		4
.L_4:
        /*001c*/ 	.word	index@(_Z4foo3v)
        /*0020*/ 	.word	0x00000000
.L_5:


//--------------------- .nv.compat                --------------------------
	.section	.nv.compat,"",@"SHT_CUDA_COMPAT_INFO"
	.align	4
        /*0000*/ 	.byte	0x02, 0x09, 0x00, 0x00, 0x02, 0x02, 0x01, 0x00, 0x02, 0x05, 0x05, 0x00, 0x03, 0x07, 0x01, 0x01
        /*0010*/ 	.byte	0x02, 0x03, 0x00, 0x00, 0x02, 0x06, 0x01, 0x00, 0x04, 0x0b, 0x08, 0x00, 0x09, 0x00, 0x00, 0x00
        /*0020*/ 	.byte	0x00, 0x00, 0x00, 0x00


//--------------------- .nv.info._Z4foo3v         --------------------------
	.section	.nv.info._Z4foo3v,"",@"SHT_CUDA_INFO"
	.sectionflags	@""
	.align	4


	//----- nvinfo : EIATTR_CUDA_API_VERSION
	.align		4
        /*0000*/ 	.byte	0x04, 0x37
        /*0002*/ 	.short	(.L_7 - .L_6)
.L_6:
        /*0004*/ 	.word	0x00000082


	//----- nvinfo : EIATTR_SPARSE_MMA_MASK
	.align		4
.L_7:
        /*0008*/ 	.byte	0x03, 0x50
        /*000a*/ 	.short	0x0000


	//----- nvinfo : EIATTR_MAXREG_COUNT
	.align		4
        /*000c*/ 	.byte	0x03, 0x1b
        /*000e*/ 	.short	0x00ff


	//----- nvinfo : EIATTR_MERCURY_ISA_VERSION
	.align		4
        /*0010*/ 	.byte	0x03, 0x5f
        /*0012*/ 	.short	0x0101


	//----- nvinfo : EIATTR_VRC_CTA_INIT_COUNT
	.align		4
        /*0014*/ 	.byte	0x02, 0x4a
	.zero		1
	.zero		1


	//----- nvinfo : EIATTR_EXIT_INSTR_OFFSETS
	.align		4
        /*0018*/ 	.byte	0x04, 0x1c
        /*001a*/ 	.short	(.L_9 - .L_8)


	//   ....[0]....
.L_8:
        /*001c*/ 	.word	0x00000010


	//----- nvinfo : EIATTR_SW_WAR
	.align		4
.L_9:
        /*0020*/ 	.byte	0x04, 0x36
        /*0022*/ 	.short	(.L_11 - .L_10)
.L_10:
        /*0024*/ 	.word	0x00000008
.L_11:


//--------------------- .nv.callgraph             --------------------------
	.section	.nv.callgraph,"",@"SHT_CUDA_CALLGRAPH"
	.align	4
	.sectionentsize	8
	.align		4
        /*0000*/ 	.word	0x00000000
	.align		4
        /*0004*/ 	.word	0xffffffff
	.align		4
        /*0008*/ 	.word	0x00000000
	.align		4
        /*000c*/ 	.word	0xfffffffe
	.align		4
        /*0010*/ 	.word	0x00000000
	.align		4
        /*0014*/ 	.word	0xfffffffd
	.align		4
        /*0018*/ 	.word	0x00000000
	.align		4
        /*001c*/ 	.word	0xfffffffc


//--------------------- .text._Z4foo3v            --------------------------
	.section	.text._Z4foo3v,"ax",@progbits
	.align	128
        .global         _Z4foo3v
        .type           _Z4foo3v,@function
        .size           _Z4foo3v,(.L_x_1 - _Z4foo3v)
        .other          _Z4foo3v,@"STO_CUDA_ENTRY STV_DEFAULT"
_Z4foo3v:
.text._Z4foo3v:
[----:B------:R-:W-:Y:S01]  /*0000*/  LDC R1, c[0x0][0x37c] ;  /* 0x0000df00ff017b82 */ /* 0x000fe20000000800 */
[----:B------:R-:W-:Y:S05]  /*0010*/  EXIT ;  /* 0x000000000000794d */ /* 0x000fea0003800000 */
.L_x_0:
[----:B------:R-:W-:-:S00]  /*0020*/  BRA `(.L_x_0) ;  /* 0xfffffffc00fc7947 */ /* 0x000fc0000383ffff */
[----:B------:R-:W-:-:S00]  /*0030*/  NOP ;  /* 0x0000000000007918 */ /* 0x000fc00000000000 */
        /* <DEDUP_REMOVED lines=12> */
.L_x_1:


//--------------------- .nv.shared.reserved.0     --------------------------
	.section	.nv.shared.reserved.0,"aw",@nobits
	.weak		__nv_reservedSMEM_offset_0_alias
	.size		__nv_reservedSMEM_offset_0_alias, 0, 64
	.other		__nv_reservedSMEM_offset_0_alias,@"STO_CUDA_RESERVED_SHARED STV_DEFAULT"
__nv_reservedSMEM_offset_0_alias:
	.zero		0
	.zero		64


//--------------------- .nv.constant0._Z4foo3v    --------------------------
	.section	.nv.constant0._Z4foo3v,"a",@progbits
	.sectionflags	@""
	.align	4
.nv.constant0._Z4foo3v:
	.zero		896


//--------------------- SYMBOLS --------------------------

	.type		.nv.reservedSmem.offset0,@object
	.size		.nv.reservedSmem.offset0,0x4
